	.headerflags	@"EF_CUDA_TEXMODE_UNIFIED EF_CUDA_64BIT_ADDRESS EF_CUDA_SM86 EF_CUDA_VIRTUAL_SM(EF_CUDA_SM86)"
	.elftype	@"ET_EXEC"


//--------------------- .nv.info                  --------------------------
	.section	.nv.info,"",@"SHT_CUDA_INFO"
	.align	4


	//----- nvinfo : EIATTR_REGCOUNT
	.align		4
        /*0000*/ 	.byte	0x04, 0x2f
        /*0002*/ 	.short	(.L_2 - .L_1)
	.align		4
.L_1:
        /*0004*/ 	.word	index@(triton__0d1d2d3de)
        /*0008*/ 	.word	0x00000014


	//----- nvinfo : EIATTR_MAX_STACK_SIZE
	.align		4
.L_2:
        /*000c*/ 	.byte	0x04, 0x23
        /*000e*/ 	.short	(.L_4 - .L_3)
	.align		4
.L_3:
        /*0010*/ 	.word	index@(triton__0d1d2d3de)
        /*0014*/ 	.word	0x00000000


	//----- nvinfo : EIATTR_MIN_STACK_SIZE
	.align		4
.L_4:
        /*0018*/ 	.byte	0x04, 0x12
        /*001a*/ 	.short	(.L_6 - .L_5)
	.align		4
.L_5:
        /*001c*/ 	.word	index@(triton__0d1d2d3de)
        /*0020*/ 	.word	0x00000000


	//----- nvinfo : EIATTR_FRAME_SIZE
	.align		4
.L_6:
        /*0024*/ 	.byte	0x04, 0x11
        /*0026*/ 	.short	(.L_8 - .L_7)
	.align		4
.L_7:
        /*0028*/ 	.word	index@(triton__0d1d2d3de)
        /*002c*/ 	.word	0x00000000
.L_8:


//--------------------- .nv.info.triton__0d1d2d3de --------------------------
	.section	.nv.info.triton__0d1d2d3de,"",@"SHT_CUDA_INFO"
	.align	4


	//----- nvinfo : EIATTR_CUDA_API_VERSION
	.align		4
        /*0000*/ 	.byte	0x04, 0x37
        /*0002*/ 	.short	(.L_10 - .L_9)
.L_9:
        /*0004*/ 	.word	0x0000007b


	//----- nvinfo : EIATTR_SW2861232_WAR
	.align		4
.L_10:
        /*0008*/ 	.byte	0x01, 0x35
	.zero		2


	//----- nvinfo : EIATTR_PARAM_CBANK
	.align		4
        /*000c*/ 	.byte	0x04, 0x0a
        /*000e*/ 	.short	(.L_12 - .L_11)
	.align		4
.L_11:
        /*0010*/ 	.word	index@(.nv.constant0.triton__0d1d2d3de)
        /*0014*/ 	.short	0x0160
        /*0016*/ 	.short	0x001c


	//----- nvinfo : EIATTR_CBANK_PARAM_SIZE
	.align		4
.L_12:
        /*0018*/ 	.byte	0x03, 0x19
        /*001a*/ 	.short	0x001c


	//----- nvinfo : EIATTR_KPARAM_INFO
	.align		4
        /*001c*/ 	.byte	0x04, 0x17
        /*001e*/ 	.short	(.L_14 - .L_13)
.L_13:
        /*0020*/ 	.word	0x00000000
        /*0024*/ 	.short	0x0003
        /*0026*/ 	.short	0x0018
        /*0028*/ 	.byte	0x00, 0xf0, 0x11, 0x00


	//----- nvinfo : EIATTR_KPARAM_INFO
	.align		4
.L_14:
        /*002c*/ 	.byte	0x04, 0x17
        /*002e*/ 	.short	(.L_16 - .L_15)
.L_15:
        /*0030*/ 	.word	0x00000000
        /*0034*/ 	.short	0x0002
        /*0036*/ 	.short	0x0010
        /*0038*/ 	.byte	0x00, 0xf0, 0x21, 0x00


	//----- nvinfo : EIATTR_KPARAM_INFO
	.align		4
.L_16:
        /*003c*/ 	.byte	0x04, 0x17
        /*003e*/ 	.short	(.L_18 - .L_17)
.L_17:
        /*0040*/ 	.word	0x00000000
        /*0044*/ 	.short	0x0001
        /*0046*/ 	.short	0x0008
        /*0048*/ 	.byte	0x00, 0xf0, 0x21, 0x00


	//----- nvinfo : EIATTR_KPARAM_INFO
	.align		4
.L_18:
        /*004c*/ 	.byte	0x04, 0x17
        /*004e*/ 	.short	(.L_20 - .L_19)
.L_19:
        /*0050*/ 	.word	0x00000000
        /*0054*/ 	.short	0x0000
        /*0056*/ 	.short	0x0000
        /*0058*/ 	.byte	0x00, 0xf0, 0x21, 0x00


	//----- nvinfo : EIATTR_MAXREG_COUNT
	.align		4
.L_20:
        /*005c*/ 	.byte	0x03, 0x1b
        /*005e*/ 	.short	0x00ff


	//----- nvinfo : EIATTR_EXIT_INSTR_OFFSETS
	.align		4
        /*0060*/ 	.byte	0x04, 0x1c
        /*0062*/ 	.short	(.L_22 - .L_21)


	//   ....[0]....
.L_21:
        /*0064*/ 	.word	0x00000420


	//   ....[1]....
        /*0068*/ 	.word	0x00000450


	//----- nvinfo : EIATTR_MAX_THREADS
	.align		4
.L_22:
        /*006c*/ 	.byte	0x04, 0x05
        /*006e*/ 	.short	(.L_24 - .L_23)
.L_23:
        /*0070*/ 	.word	0x00000080
        /*0074*/ 	.word	0x00000001
        /*0078*/ 	.word	0x00000001
.L_24:


//--------------------- .nv.rel.action            --------------------------
	.section	.nv.rel.action,"",@"SHT_CUDA_RELOCINFO"
	.align	8
	.sectionentsize	8
        /*0000*/ 	.byte	0x73, 0x00, 0x00, 0x00, 0x00, 0x00, 0x00, 0x00, 0x00, 0x00, 0x00, 0x11, 0x25, 0x00, 0x05, 0x36


//--------------------- .nv.constant0.triton__0d1d2d3de --------------------------
	.section	.nv.constant0.triton__0d1d2d3de,"a",@progbits
	.align	4
.nv.constant0.triton__0d1d2d3de:
	.zero		380


//--------------------- .text.triton__0d1d2d3de   --------------------------
	.section	.text.triton__0d1d2d3de,"ax",@progbits
	.sectioninfo	@"SHI_REGISTERS=20"
	.align	128
        .global         triton__0d1d2d3de
        .type           triton__0d1d2d3de,@function
        .size           triton__0d1d2d3de,(.L_x_1 - triton__0d1d2d3de)
        .other          triton__0d1d2d3de,@"STO_CUDA_ENTRY STV_DEFAULT"
triton__0d1d2d3de:
.text.triton__0d1d2d3de:
[----:B------:R-:W-:-:S02]  /*0000*/  MOV R1, c[0x0][0x28] ;  /* 0x00000a0000017a02 */ /* 0x000fc40000000f00 */
[----:B------:R-:W0:Y:S01]  /*0010*/  S2R R0, SR_TID.X ;  /* 0x0000000000007919 */ /* 0x000e220000002100 */
[----:B------:R-:W-:Y:S01]  /*0020*/  IMAD.MOV.U32 R3, RZ, RZ, 0x2 ;  /* 0x00000002ff037424 */ /* 0x000fe200078e00ff */
[----:B------:R-:W-:Y:S01]  /*0030*/  PRMT R11, RZ, 0x7610, R11 ;  /* 0x00007610ff0b7816 */ /* 0x000fe2000000000b */
[----:B------:R-:W-:Y:S01]  /*0040*/  ULDC.64 UR4, c[0x0][0x118] ;  /* 0x0000460000047ab9 */ /* 0x000fe20000000a00 */
[----:B------:R-:W1:Y:S01]  /*0050*/  S2R R5, SR_CTAID.X ;  /* 0x0000000000057919 */ /* 0x000e620000002500 */
[----:B0-----:R-:W-:-:S04]  /*0060*/  LOP3.LUT R0, R0, 0x7f, RZ, 0xc0, !PT ;  /* 0x0000007f00007812 */ /* 0x001fc800078ec0ff */
[----:B-1----:R-:W-:-:S04]  /*0070*/  LEA R0, R5, R0, 0x7 ;  /* 0x0000000005007211 */ /* 0x002fc800078e38ff */
[C---:B------:R-:W-:Y:S01]  /*0080*/  ISETP.GE.AND P0, PT, R0.reuse, 0x80, PT ;  /* 0x000000800000780c */ /* 0x040fe20003f06270 */
[----:B------:R-:W-:-:S12]  /*0090*/  IMAD.WIDE R2, R0, R3, c[0x0][0x160] ;  /* 0x0000580000027625 */ /* 0x000fd800078e0203 */
[----:B------:R-:W2:Y:S01]  /*00a0*/  @!P0 LDG.E.U16 R11, [R2.64] ;  /* 0x00000004020b8981 */ /* 0x000ea2000c1e1500 */
[----:B------:R-:W-:Y:S02]  /*00b0*/  SHF.R.S32.HI R5, RZ, 0x18, R5 ;  /* 0x00000018ff057819 */ /* 0x000fe40000011405 */
[----:B------:R-:W-:Y:S02]  /*00c0*/  MOV R9, 0x4 ;  /* 0x0000000400097802 */ /* 0x000fe40000000f00 */
[----:B------:R-:W-:-:S04]  /*00d0*/  SGXT R5, R5, 0x1 ;  /* 0x000000010505781a */ /* 0x000fc80000000200 */
[----:B------:R-:W-:-:S04]  /*00e0*/  LEA.HI R5, R5, R0, RZ, 0x2 ;  /* 0x0000000005057211 */ /* 0x000fc800078f10ff */
[----:B------:R-:W-:Y:S02]  /*00f0*/  SHF.R.S32.HI R10, RZ, 0x2, R5 ;  /* 0x00000002ff0a7819 */ /* 0x000fe40000011405 */
[----:B------:R-:W-:-:S03]  /*0100*/  CS2R R4, SRZ ;  /* 0x0000000000047805 */ /* 0x000fc6000001ff00 */
[----:B------:R-:W-:-:S05]  /*0110*/  IMAD.WIDE R6, R10, R9, c[0x0][0x168] ;  /* 0x00005a000a067625 */ /* 0x000fca00078e0209 */
[----:B------:R0:W3:Y:S01]  /*0120*/  @!P0 LDG.E.EL R5, [R6.64] ;  /* 0x0000000406058981 */ /* 0x0000e2000c2e1900 */
[----:B------:R-:W-:-:S05]  /*0130*/  IMAD.WIDE R8, R10, R9, c[0x0][0x170] ;  /* 0x00005c000a087625 */ /* 0x000fca00078e0209 */
[----:B------:R1:W4:Y:S01]  /*0140*/  @!P0 LDG.E.EL R4, [R8.64] ;  /* 0x0000000408048981 */ /* 0x000322000c2e1900 */
[----:B------:R-:W-:-:S04]  /*0150*/  SHF.R.S32.HI R13, RZ, 0x1f, R0 ;  /* 0x0000001fff0d7819 */ /* 0x000fc80000011400 */
[----:B------:R-:W-:-:S04]  /*0160*/  LEA.HI R13, R13, R0, RZ, 0x2 ;  /* 0x000000000d0d7211 */ /* 0x000fc800078f10ff */
[----:B------:R-:W-:Y:S02]  /*0170*/  LOP3.LUT R13, R13, 0xfffffffc, RZ, 0xc0, !PT ;  /* 0xfffffffc0d0d7812 */ /* 0x000fe400078ec0ff */
[----:B-1----:R-:W-:-:S04]  /*0180*/  LEA.HI R9, R10, R10, RZ, 0x2 ;  /* 0x0000000a0a097211 */ /* 0x002fc800078f10ff */
[----:B------:R-:W-:-:S04]  /*0190*/  LOP3.LUT R9, R9, 0xfffffffc, RZ, 0xc0, !PT ;  /* 0xfffffffc09097812 */ /* 0x000fc800078ec0ff */
[----:B------:R-:W-:Y:S01]  /*01a0*/  IADD3 R9, R10, -R9, RZ ;  /* 0x800000090a097210 */ /* 0x000fe20007ffe0ff */
[----:B--2---:R-:W-:-:S04]  /*01b0*/  IMAD.U32 R11, R11, 0x10000, RZ ;  /* 0x000100000b0b7824 */ /* 0x004fc800078e00ff */
[----:B------:R-:W-:-:S04]  /*01c0*/  FMUL R11, R11, 0.0625 ;  /* 0x3d8000000b0b7820 */ /* 0x000fc80000400000 */
[----:B------:R-:W-:-:S04]  /*01d0*/  FMUL R17, R11, 0.019999999552965164185 ;  /* 0x3ca3d70a0b117820 */ /* 0x000fc80000400000 */
[----:B------:R-:W-:-:S05]  /*01e0*/  FADD.FTZ R14, |R17|, -RZ ;  /* 0x800000ff110e7221 */ /* 0x000fca0000010200 */
[----:B------:R-:W-:Y:S02]  /*01f0*/  FSETP.GE.AND P2, PT, R14, 0.60000002384185791016, PT ;  /* 0x3f19999a0e00780b */ /* 0x000fe40003f46000 */
[----:B----4-:R-:W-:-:S11]  /*0200*/  FSETP.GEU.AND P3, PT, |R4|, 1.175494350822287508e-38, PT ;  /* 0x008000000400780b */ /* 0x010fd60003f6e200 */
[C---:B------:R-:W-:Y:S01]  /*0210*/  @P2 FMUL R11, R14.reuse, 2.8853900432586669922 ;  /* 0x4038aa3b0e0b2820 */ /* 0x040fe20000400000 */
[----:B0-----:R-:W-:Y:S01]  /*0220*/  @!P2 IMAD.MOV.U32 R6, RZ, RZ, 0x3c80f082 ;  /* 0x3c80f082ff06a424 */ /* 0x001fe200078e00ff */
[----:B------:R-:W-:Y:S01]  /*0230*/  @!P2 FMUL R7, R17, R17 ;  /* 0x000000111107a220 */ /* 0x000fe20000400000 */
[----:B------:R-:W-:Y:S02]  /*0240*/  @P2 MOV R15, 0x3f800000 ;  /* 0x3f800000000f2802 */ /* 0x000fe40000000f00 */
[----:B------:R-:W-:Y:S01]  /*0250*/  @P2 FSETP.GE.AND P1, PT, R14, 9.010913848876953125, PT ;  /* 0x41102cb40e00280b */ /* 0x000fe20003f26000 */
[----:B------:R-:W0:Y:S01]  /*0260*/  @P2 MUFU.EX2 R11, R11 ;  /* 0x0000000b000b2308 */ /* 0x000e220000000800 */
[----:B------:R-:W-:-:S04]  /*0270*/  @!P2 FFMA.FTZ R6, R7, R6, -0.052303962409496307373 ;  /* 0xbd563cae0706a423 */ /* 0x000fc80000010006 */
[----:B------:R-:W-:Y:S01]  /*0280*/  @!P2 FFMA.FTZ R6, R7, R6, 0.1331529766321182251 ;  /* 0x3e0859410706a423 */ /* 0x000fe20000010006 */
[----:B0-----:R-:W-:-:S06]  /*0290*/  @P2 FADD R12, R11, 1 ;  /* 0x3f8000000b0c2421 */ /* 0x001fcc0000000000 */
[----:B------:R-:W0:Y:S02]  /*02a0*/  @P2 MUFU.RCP R12, R12 ;  /* 0x0000000c000c2308 */ /* 0x000e240000001000 */
[----:B0-----:R-:W-:Y:S01]  /*02b0*/  @P2 FFMA.FTZ R8, R12, -2, R15 ;  /* 0xc00000000c082823 */ /* 0x001fe2000001000f */
[----:B------:R-:W-:Y:S01]  /*02c0*/  IADD3 R12, R0, -R13, RZ ;  /* 0x8000000d000c7210 */ /* 0x000fe20007ffe0ff */
[----:B------:R-:W-:-:S03]  /*02d0*/  @!P2 FFMA.FTZ R0, R7, R6, -0.33332768082618713379 ;  /* 0xbeaaa9ed0700a423 */ /* 0x000fc60000010006 */
[----:B------:R-:W-:Y:S01]  /*02e0*/  @P2 FSEL R8, R8, 1, !P1 ;  /* 0x3f80000008082808 */ /* 0x000fe20004800000 */
[----:B------:R-:W-:Y:S01]  /*02f0*/  @!P2 FFMA.FTZ R0, R7, R0, RZ ;  /* 0x000000000700a223 */ /* 0x000fe200000100ff */
[----:B------:R-:W-:Y:S02]  /*0300*/  ISETP.GT.AND P1, PT, R12, R9, PT ;  /* 0x000000090c00720c */ /* 0x000fe40003f24270 */
[--C-:B------:R-:W-:Y:S01]  /*0310*/  @P2 LOP3.LUT R6, R8, 0x80000000, R17.reuse, 0xf8, !PT ;  /* 0x8000000008062812 */ /* 0x100fe200078ef811 */
[----:B------:R-:W-:Y:S01]  /*0320*/  @!P2 FFMA.FTZ R6, R17, R0, R17 ;  /* 0x000000001106a223 */ /* 0x000fe20000010011 */
[----:B------:R-:W-:Y:S02]  /*0330*/  FSEL R7, RZ, -INF , !P1 ;  /* 0xff800000ff077808 */ /* 0x000fe40004800000 */
[----:B------:R-:W-:-:S03]  /*0340*/  FSETP.GT.AND P1, PT, |R4|, 8.50705917302346158658e+37, PT ;  /* 0x7e8000000400780b */ /* 0x000fc60003f24200 */
[----:B------:R-:W-:-:S04]  /*0350*/  FFMA R6, R6, 50, R7 ;  /* 0x4248000006067823 */ /* 0x000fc80000000007 */
[----:B---3--:R-:W-:-:S04]  /*0360*/  FADD R5, R6, -R5 ;  /* 0x8000000506057221 */ /* 0x008fc80000000000 */
[----:B------:R-:W-:Y:S02]  /*0370*/  FMUL R5, R5, 1.4426950216293334961 ;  /* 0x3fb8aa3b05057820 */ /* 0x000fe40000400000 */
[----:B------:R-:W-:-:S03]  /*0380*/  @P1 FMUL R4, R4, 0.25 ;  /* 0x3e80000004041820 */ /* 0x000fc60000400000 */
[----:B------:R-:W-:Y:S01]  /*0390*/  FSETP.GEU.AND P2, PT, R5, -126, PT ;  /* 0xc2fc00000500780b */ /* 0x000fe20003f4e000 */
[----:B------:R-:W-:-:S04]  /*03a0*/  @!P3 FMUL R4, R4, 16777216 ;  /* 0x4b8000000404b820 */ /* 0x000fc80000400000 */
[----:B------:R-:W-:Y:S08]  /*03b0*/  MUFU.RCP R7, R4 ;  /* 0x0000000400077308 */ /* 0x000ff00000001000 */
[----:B------:R-:W-:-:S04]  /*03c0*/  @!P2 FMUL R5, R5, 0.5 ;  /* 0x3f0000000505a820 */ /* 0x000fc80000400000 */
[----:B------:R-:W0:Y:S02]  /*03d0*/  MUFU.EX2 R0, R5 ;  /* 0x0000000500007308 */ /* 0x000e240000000800 */
[----:B0-----:R-:W-:-:S04]  /*03e0*/  @!P2 FMUL R0, R0, R0 ;  /* 0x000000000000a220 */ /* 0x001fc80000400000 */
[----:B------:R-:W-:-:S04]  /*03f0*/  @P1 FMUL R0, R0, 0.25 ;  /* 0x3e80000000001820 */ /* 0x000fc80000400000 */
[----:B------:R-:W-:-:S04]  /*0400*/  @!P3 FMUL R0, R0, 16777216 ;  /* 0x4b8000000000b820 */ /* 0x000fc80000400000 */
[----:B------:R-:W-:Y:S01]  /*0410*/  FMUL R7, R7, R0 ;  /* 0x0000000007077220 */ /* 0x000fe20000400000 */
[----:B------:R-:W-:Y:S06]  /*0420*/  @P0 EXIT ;  /* 0x000000000000094d */ /* 0x000fec0003800000 */
[----:B------:R-:W-:-:S05]  /*0430*/  F2FP.BF16.PACK_AB R7, RZ, R7 ;  /* 0x00000007ff07723e */ /* 0x000fca00000010ff */
[----:B------:R-:W-:Y:S01]  /*0440*/  STG.E.U16 [R2.64], R7 ;  /* 0x0000000702007986 */ /* 0x000fe2000c101504 */
[----:B------:R-:W-:Y:S05]  /*0450*/  EXIT ;  /* 0x000000000000794d */ /* 0x000fea0003800000 */
.L_x_0:
[----:B------:R-:W-:-:S00]  /*0460*/  BRA `(.L_x_0) ;  /* 0xfffffff000007947 */ /* 0x000fc0000383ffff */
[----:B------:R-:W-:-:S00]  /*0470*/  NOP ;  /* 0x0000000000007918 */ /* 0x000fc00000000000 */
        /* <DEDUP_REMOVED lines=8> */
.L_x_1:


//--------------------- .nv.global.init           --------------------------
	.section	.nv.global.init,"aw",@progbits
.nv.global.init:
	.type		_$_str,@object
	.size		_$_str,(.L_0 - _$_str)
_$_str:
        /*0000*/ 	.byte	0x5f, 0x5f, 0x43, 0x55, 0x44, 0x41, 0x5f, 0x46, 0x54, 0x5a, 0x00
.L_0:
